	.headerflags	@"EF_CUDA_TEXMODE_UNIFIED EF_CUDA_64BIT_ADDRESS EF_CUDA_SM86 EF_CUDA_VIRTUAL_SM(EF_CUDA_SM86)"
	.elftype	@"ET_EXEC"


//--------------------- .nv.info                  --------------------------
	.section	.nv.info,"",@"SHT_CUDA_INFO"
	.align	4


	//----- nvinfo : EIATTR_REGCOUNT
	.align		4
        /*0000*/ 	.byte	0x04, 0x2f
        /*0002*/ 	.short	(.L_1 - .L_0)
	.align		4
.L_0:
        /*0004*/ 	.word	index@(triton_red_fused__to_copy_mean_pow_5)
        /*0008*/ 	.word	0x0000000e


	//----- nvinfo : EIATTR_MIN_STACK_SIZE
	.align		4
.L_1:
        /*000c*/ 	.byte	0x04, 0x12
        /*000e*/ 	.short	(.L_3 - .L_2)
	.align		4
.L_2:
        /*0010*/ 	.word	index@(triton_red_fused__to_copy_mean_pow_5)
        /*0014*/ 	.word	0x00000000


	//----- nvinfo : EIATTR_FRAME_SIZE
	.align		4
.L_3:
        /*0018*/ 	.byte	0x04, 0x11
        /*001a*/ 	.short	(.L_5 - .L_4)
	.align		4
.L_4:
        /*001c*/ 	.word	index@(triton_red_fused__to_copy_mean_pow_5)
        /*0020*/ 	.word	0x00000000


	//----- nvinfo : EIATTR_MIN_STACK_SIZE
	.align		4
.L_5:
        /*0024*/ 	.byte	0x04, 0x12
        /*0026*/ 	.short	(.L_7 - .L_6)
	.align		4
.L_6:
        /*0028*/ 	.word	index@(triton_red_fused__to_copy_mean_pow_5)
        /*002c*/ 	.word	0x00000000
.L_7:


//--------------------- .nv.info.triton_red_fused__to_copy_mean_pow_5 --------------------------
	.section	.nv.info.triton_red_fused__to_copy_mean_pow_5,"",@"SHT_CUDA_INFO"
	.sectionflags	@""
	.align	4


	//----- nvinfo : EIATTR_CUDA_API_VERSION
	.align		4
        /*0000*/ 	.byte	0x04, 0x37
        /*0002*/ 	.short	(.L_9 - .L_8)
.L_8:
        /*0004*/ 	.word	0x0000007c


	//----- nvinfo : EIATTR_SW2861232_WAR
	.align		4
.L_9:
        /*0008*/ 	.byte	0x01, 0x35
	.zero		2


	//----- nvinfo : EIATTR_PARAM_CBANK
	.align		4
        /*000c*/ 	.byte	0x04, 0x0a
        /*000e*/ 	.short	(.L_11 - .L_10)
	.align		4
.L_10:
        /*0010*/ 	.word	index@(.nv.constant0.triton_red_fused__to_copy_mean_pow_5)
        /*0014*/ 	.short	0x0160
        /*0016*/ 	.short	0x0020


	//----- nvinfo : EIATTR_CBANK_PARAM_SIZE
	.align		4
.L_11:
        /*0018*/ 	.byte	0x03, 0x19
        /*001a*/ 	.short	0x0020


	//----- nvinfo : EIATTR_KPARAM_INFO
	.align		4
        /*001c*/ 	.byte	0x04, 0x17
        /*001e*/ 	.short	(.L_13 - .L_12)
.L_12:
        /*0020*/ 	.word	0x00000000
        /*0024*/ 	.short	0x0004
        /*0026*/ 	.short	0x0018
        /*0028*/ 	.byte	0x00, 0xf4, 0x21, 0x00


	//----- nvinfo : EIATTR_KPARAM_INFO
	.align		4
.L_13:
        /*002c*/ 	.byte	0x04, 0x17
        /*002e*/ 	.short	(.L_15 - .L_14)
.L_14:
        /*0030*/ 	.word	0x00000000
        /*0034*/ 	.short	0x0003
        /*0036*/ 	.short	0x0014
        /*0038*/ 	.byte	0x00, 0xf0, 0x11, 0x00


	//----- nvinfo : EIATTR_KPARAM_INFO
	.align		4
.L_15:
        /*003c*/ 	.byte	0x04, 0x17
        /*003e*/ 	.short	(.L_17 - .L_16)
.L_16:
        /*0040*/ 	.word	0x00000000
        /*0044*/ 	.short	0x0002
        /*0046*/ 	.short	0x0010
        /*0048*/ 	.byte	0x00, 0xf0, 0x11, 0x00


	//----- nvinfo : EIATTR_KPARAM_INFO
	.align		4
.L_17:
        /*004c*/ 	.byte	0x04, 0x17
        /*004e*/ 	.short	(.L_19 - .L_18)
.L_18:
        /*0050*/ 	.word	0x00000000
        /*0054*/ 	.short	0x0001
        /*0056*/ 	.short	0x0008
        /*0058*/ 	.byte	0x00, 0xf4, 0x21, 0x00


	//----- nvinfo : EIATTR_KPARAM_INFO
	.align		4
.L_19:
        /*005c*/ 	.byte	0x04, 0x17
        /*005e*/ 	.short	(.L_21 - .L_20)
.L_20:
        /*0060*/ 	.word	0x00000000
        /*0064*/ 	.short	0x0000
        /*0066*/ 	.short	0x0000
        /*0068*/ 	.byte	0x00, 0xf4, 0x21, 0x00


	//----- nvinfo : EIATTR_MAXREG_COUNT
	.align		4
.L_21:
        /*006c*/ 	.byte	0x03, 0x1b
        /*006e*/ 	.short	0x00ff


	//----- nvinfo : EIATTR_COOP_GROUP_MASK_REGIDS
	.align		4
        /*0070*/ 	.byte	0x04, 0x29
        /*0072*/ 	.short	(.L_23 - .L_22)


	//   ....[0]....
.L_22:
        /*0074*/ 	.word	0xffffffff


	//   ....[1]....
        /*0078*/ 	.word	0xffffffff


	//   ....[2]....
        /*007c*/ 	.word	0xffffffff


	//   ....[3]....
        /*0080*/ 	.word	0xffffffff


	//   ....[4]....
        /*0084*/ 	.word	0xffffffff


	//----- nvinfo : EIATTR_COOP_GROUP_INSTR_OFFSETS
	.align		4
.L_23:
        /*0088*/ 	.byte	0x04, 0x28
        /*008a*/ 	.short	(.L_25 - .L_24)


	//   ....[0]....
.L_24:
        /*008c*/ 	.word	0x00000220


	//   ....[1]....
        /*0090*/ 	.word	0x00000240


	//   ....[2]....
        /*0094*/ 	.word	0x00000260


	//   ....[3]....
        /*0098*/ 	.word	0x00000280


	//   ....[4]....
        /*009c*/ 	.word	0x000002a0


	//----- nvinfo : EIATTR_EXIT_INSTR_OFFSETS
	.align		4
.L_25:
        /*00a0*/ 	.byte	0x04, 0x1c
        /*00a2*/ 	.short	(.L_27 - .L_26)


	//   ....[0]....
.L_26:
        /*00a4*/ 	.word	0x000002e0


	//   ....[1]....
        /*00a8*/ 	.word	0x00000350


	//----- nvinfo : EIATTR_REQNTID
	.align		4
.L_27:
        /*00ac*/ 	.byte	0x04, 0x10
        /*00ae*/ 	.short	(.L_29 - .L_28)
.L_28:
        /*00b0*/ 	.word	0x00000080
        /*00b4*/ 	.word	0x00000001
        /*00b8*/ 	.word	0x00000001
.L_29:


//--------------------- .nv.callgraph             --------------------------
	.section	.nv.callgraph,"",@"SHT_CUDA_CALLGRAPH"
	.align	4
	.sectionentsize	8
	.align		4
        /*0000*/ 	.word	0x00000000
	.align		4
        /*0004*/ 	.word	0xffffffff
	.align		4
        /*0008*/ 	.word	0x00000000
	.align		4
        /*000c*/ 	.word	0xfffffffe
	.align		4
        /*0010*/ 	.word	0x00000000
	.align		4
        /*0014*/ 	.word	0xfffffffd
	.align		4
        /*0018*/ 	.word	0x00000000
	.align		4
        /*001c*/ 	.word	0xfffffffc


//--------------------- .nv.rel.action            --------------------------
	.section	.nv.rel.action,"",@"SHT_CUDA_RELOCINFO"
	.align	8
	.sectionentsize	8
        /*0000*/ 	.byte	0x73, 0x00, 0x00, 0x00, 0x00, 0x00, 0x00, 0x00, 0x00, 0x00, 0x00, 0x11, 0x25, 0x00, 0x05, 0x36


//--------------------- .nv.constant0.triton_red_fused__to_copy_mean_pow_5 --------------------------
	.section	.nv.constant0.triton_red_fused__to_copy_mean_pow_5,"a",@progbits
	.sectionflags	@""
	.align	4
.nv.constant0.triton_red_fused__to_copy_mean_pow_5:
	.zero		384


//--------------------- .text.triton_red_fused__to_copy_mean_pow_5 --------------------------
	.section	.text.triton_red_fused__to_copy_mean_pow_5,"ax",@progbits
	.sectionflags	@"SHF_BARRIERS=1"
	.sectioninfo	@"SHI_REGISTERS=14"
	.align	128
        .global         triton_red_fused__to_copy_mean_pow_5
        .type           triton_red_fused__to_copy_mean_pow_5,@function
        .size           triton_red_fused__to_copy_mean_pow_5,(.L_x_1 - triton_red_fused__to_copy_mean_pow_5)
        .other          triton_red_fused__to_copy_mean_pow_5,@"STO_CUDA_ENTRY STV_DEFAULT"
triton_red_fused__to_copy_mean_pow_5:
.text.triton_red_fused__to_copy_mean_pow_5:
[----:B------:R-:W-:Y:S02]  /*0000*/  MOV R1, c[0x0][0x28] ;  /* 0x00000a0000017a02 */ /* 0x000fe40000000f00 */
[----:B------:R-:W0:Y:S01]  /*0010*/  S2R R0, SR_TID.X ;  /* 0x0000000000007919 */ /* 0x000e220000002100 */
[----:B------:R-:W-:-:S03]  /*0020*/  ULDC.64 UR4, c[0x0][0x118] ;  /* 0x0000460000047ab9 */ /* 0x000fc60000000a00 */
[----:B------:R-:W1:Y:S01]  /*0030*/  S2R R3, SR_CTAID.X ;  /* 0x0000000000037919 */ /* 0x000e620000002500 */
[----:B0-----:R-:W-:Y:S01]  /*0040*/  SHF.R.U32.HI R2, RZ, 0x5, R0 ;  /* 0x00000005ff027819 */ /* 0x001fe20000011600 */
[----:B------:R-:W-:Y:S01]  /*0050*/  IMAD.SHL.U32 R5, R0, 0x4, RZ ;  /* 0x0000000400057824 */ /* 0x000fe200078e00ff */
[----:B-1----:R-:W-:Y:S02]  /*0060*/  SHF.L.U32 R3, R3, 0x2, RZ ;  /* 0x0000000203037819 */ /* 0x002fe400000006ff */
[----:B------:R-:W-:Y:S02]  /*0070*/  SGXT.U32 R2, R2, 0x2 ;  /* 0x000000020202781a */ /* 0x000fe40000000000 */
[----:B------:R-:W-:Y:S02]  /*0080*/  LOP3.LUT R5, R5, 0x7c, RZ, 0xc0, !PT ;  /* 0x0000007c05057812 */ /* 0x000fe400078ec0ff */
[----:B------:R-:W-:Y:S02]  /*0090*/  LOP3.LUT R4, R2, R3, RZ, 0xfc, !PT ;  /* 0x0000000302047212 */ /* 0x000fe400078efcff */
[----:B------:R-:W-:-:S03]  /*00a0*/  ISETP.GE.U32.AND P0, PT, R5, 0x60, PT ;  /* 0x000000600500780c */ /* 0x000fc60003f06070 */
[----:B------:R-:W-:-:S05]  /*00b0*/  IMAD.HI R6, R4, 0x2aaaaaab, RZ ;  /* 0x2aaaaaab04067827 */ /* 0x000fca00078e02ff */
[----:B------:R-:W-:-:S04]  /*00c0*/  SHF.R.S32.HI R7, RZ, 0x1, R6 ;  /* 0x00000001ff077819 */ /* 0x000fc80000011406 */
[----:B------:R-:W-:-:S05]  /*00d0*/  LEA.HI R7, R6, R7, RZ, 0x1 ;  /* 0x0000000706077211 */ /* 0x000fca00078f08ff */
[----:B------:R-:W-:-:S04]  /*00e0*/  IMAD R4, R7, -0xc, R4 ;  /* 0xfffffff407047824 */ /* 0x000fc800078e0204 */
[----:B------:R-:W-:Y:S01]  /*00f0*/  IMAD R4, R4, 0x60, R5 ;  /* 0x0000006004047824 */ /* 0x000fe200078e0205 */
[----:B------:R-:W-:-:S03]  /*0100*/  MOV R5, 0x2 ;  /* 0x0000000200057802 */ /* 0x000fc60000000f00 */
[----:B------:R-:W-:Y:S02]  /*0110*/  IMAD R4, R7, 0xd80, R4 ;  /* 0x00000d8007047824 */ /* 0x000fe400078e0204 */
[----:B------:R-:W-:-:S03]  /*0120*/  CS2R R6, SRZ ;  /* 0x0000000000067805 */ /* 0x000fc6000001ff00 */
[----:B------:R-:W-:-:S05]  /*0130*/  IADD3 R4, R4, 0x480, RZ ;  /* 0x0000048004047810 */ /* 0x000fca0007ffe0ff */
[----:B------:R-:W-:-:S05]  /*0140*/  IMAD.WIDE R4, R4, R5, c[0x0][0x160] ;  /* 0x0000580004047625 */ /* 0x000fca00078e0205 */
[----:B------:R-:W2:Y:S02]  /*0150*/  @!P0 LDG.E.EF.64 R6, [R4.64] ;  /* 0x0000000404068981 */ /* 0x000ea4000c0e1b00 */
[----:B--2---:R-:W-:-:S05]  /*0160*/  PRMT R8, R6, 0x7632, R8 ;  /* 0x0000763206087816 */ /* 0x004fca0000000008 */
[----:B------:R-:W-:Y:S01]  /*0170*/  IMAD.U32 R9, R8, 0x10000, RZ ;  /* 0x0001000008097824 */ /* 0x000fe200078e00ff */
[----:B------:R-:W-:Y:S02]  /*0180*/  SHF.L.U32 R8, R6, 0x10, RZ ;  /* 0x0000001006087819 */ /* 0x000fe400000006ff */
[----:B------:R-:W-:Y:S01]  /*0190*/  PRMT R6, R7, 0x7632, R6 ;  /* 0x0000763207067816 */ /* 0x000fe20000000006 */
[----:B------:R-:W-:Y:S01]  /*01a0*/  FMUL R9, R9, R9 ;  /* 0x0000000909097220 */ /* 0x000fe20000400000 */
[----:B------:R-:W-:Y:S02]  /*01b0*/  IMAD.U32 R7, R7, 0x10000, RZ ;  /* 0x0001000007077824 */ /* 0x000fe400078e00ff */
[----:B------:R-:W-:Y:S01]  /*01c0*/  SHF.L.U32 R6, R6, 0x10, RZ ;  /* 0x0000001006067819 */ /* 0x000fe200000006ff */
[----:B------:R-:W-:-:S04]  /*01d0*/  FFMA R8, R8, R8, R9 ;  /* 0x0000000808087223 */ /* 0x000fc80000000009 */
[----:B------:R-:W-:-:S04]  /*01e0*/  FFMA R7, R7, R7, R8 ;  /* 0x0000000707077223 */ /* 0x000fc80000000008 */
[----:B------:R-:W-:-:S05]  /*01f0*/  FFMA R7, R6, R6, R7 ;  /* 0x0000000606077223 */ /* 0x000fca0000000007 */
[----:B------:R-:W-:Y:S02]  /*0200*/  FSEL R7, R7, RZ, !P0 ;  /* 0x000000ff07077208 */ /* 0x000fe40004000000 */
[----:B------:R-:W-:-:S03]  /*0210*/  LOP3.LUT P0, RZ, R0, 0x7c, RZ, 0xc0, !PT ;  /* 0x0000007c00ff7812 */ /* 0x000fc6000780c0ff */
[----:B------:R-:W0:Y:S02]  /*0220*/  SHFL.BFLY PT, R4, R7, 0x10, 0x1f ;  /* 0x0e001f0007047f89 */ /* 0x000e2400000e0000 */
[----:B0-----:R-:W-:-:S05]  /*0230*/  FADD R4, R7, R4 ;  /* 0x0000000407047221 */ /* 0x001fca0000000000 */
        /* <DEDUP_REMOVED lines=8> */
[----:B------:R0:W-:Y:S04]  /*02c0*/  STS [R2.X4], R11 ;  /* 0x0000000b02007388 */ /* 0x0001e80000004800 */
[----:B------:R-:W-:Y:S06]  /*02d0*/  BAR.SYNC.DEFER_BLOCKING 0x0 ;  /* 0x0000000000007b1d */ /* 0x000fec0000010000 */
[----:B------:R-:W-:Y:S05]  /*02e0*/  @P0 EXIT ;  /* 0x000000000000094d */ /* 0x000fea0003800000 */
[----:B0-----:R-:W-:Y:S01]  /*02f0*/  LOP3.LUT R4, R0, 0x3, RZ, 0xc0, !PT ;  /* 0x0000000300047812 */ /* 0x001fe200078ec0ff */
[----:B------:R-:W-:Y:S01]  /*0300*/  IMAD.MOV.U32 R2, RZ, RZ, 0x4 ;  /* 0x00000004ff027424 */ /* 0x000fe200078e00ff */
[----:B------:R-:W-:-:S03]  /*0310*/  LOP3.LUT R3, R3, 0x3, R0, 0xf8, !PT ;  /* 0x0000000303037812 */ /* 0x000fc600078ef800 */
[----:B------:R-:W0:Y:S02]  /*0320*/  LDS R5, [R4.X4] ;  /* 0x0000000004057984 */ /* 0x000e240000004800 */
[----:B------:R-:W-:-:S05]  /*0330*/  IMAD.WIDE R2, R3, R2, c[0x0][0x168] ;  /* 0x00005a0003027625 */ /* 0x000fca00078e0202 */
[----:B0-----:R-:W-:Y:S01]  /*0340*/  STG.E [R2.64], R5 ;  /* 0x0000000502007986 */ /* 0x001fe2000c101904 */
[----:B------:R-:W-:Y:S05]  /*0350*/  EXIT ;  /* 0x000000000000794d */ /* 0x000fea0003800000 */
.L_x_0:
[----:B------:R-:W-:-:S00]  /*0360*/  BRA `(.L_x_0) ;  /* 0xfffffff000007947 */ /* 0x000fc0000383ffff */
[----:B------:R-:W-:-:S00]  /*0370*/  NOP ;  /* 0x0000000000007918 */ /* 0x000fc00000000000 */
        /* <DEDUP_REMOVED lines=8> */
.L_x_1:


//--------------------- .nv.shared.triton_red_fused__to_copy_mean_pow_5 --------------------------
	.section	.nv.shared.triton_red_fused__to_copy_mean_pow_5,"aw",@nobits
	.sectionflags	@""
	.align	16
